//
// Generated by NVIDIA NVVM Compiler
//
// Compiler Build ID: CL-36424714
// Cuda compilation tools, release 13.0, V13.0.88
// Based on NVVM 20.0.0
//

.version 9.0
.target sm_100
.address_size 64

	// .globl	_Z9vectorAddPKfS0_Pf

.visible .entry _Z9vectorAddPKfS0_Pf(
	.param .u64 .ptr .align 1 _Z9vectorAddPKfS0_Pf_param_0,
	.param .u64 .ptr .align 1 _Z9vectorAddPKfS0_Pf_param_1,
	.param .u64 .ptr .align 1 _Z9vectorAddPKfS0_Pf_param_2
)
{
	.reg .pred 	%p<2>;
	.reg .b32 	%r<8>;

	mov.u32 	%r1, %ctaid.x;
	mov.u32 	%r2, %ntid.x;
	mov.u32 	%r3, %tid.x;
	mad.lo.s32 	%r4, %r1, %r2, %r3;
	mad.lo.s32 	%r5, %r4, 10, 4;
	shl.b32 	%r6, %r4, 2;
	add.s32 	%r7, %r6, 60;
	setp.ge.s32 	%p1, %r5, %r7;
	@%p1 bra 	$L__BB0_2;
	bar.sync 	0;
$L__BB0_2:
	ret;

}


// ===== COMPILED SASS (sm_100) =====

	.target	sm_100

	.elftype	@"ET_EXEC"


//--------------------- .note.nv.tkinfo           --------------------------
	.section	.note.nv.tkinfo,"",@"SHT_NOTE"
	.sectionflags	@"SHF_NOTE_NV_TKINFO"
	.tkinfo
        /*0018*/ 	.word	0x00000002
        /*0030*/ 	.string	""
        /*0030*/ 	.string	"ptxas"
        /*0030*/ 	.string	"Cuda compilation tools, release 13.0, V13.0.88"
        /*0030*/ 	.string	"Build cuda_13.0.r13.0/compiler.36424714_0"
        /*0030*/ 	.string	"-arch sm_100 -m 64 "



//--------------------- .note.nv.cuinfo           --------------------------
	.section	.note.nv.cuinfo,"",@"SHT_NOTE"
	.sectionflags	@"SHF_NOTE_NV_CUINFO"
        /*0018*/ 	.short	0x0002
        /*001a*/ 	.short	0x0064
        /*001c*/ 	.short	0x0082
	.zero		2


//--------------------- .nv.info                  --------------------------
	.section	.nv.info,"",@"SHT_CUDA_INFO"
	.align	4


	//----- nvinfo : EIATTR_REGCOUNT
	.align		4
        /*0000*/ 	.byte	0x04, 0x2f
        /*0002*/ 	.short	(.L_1 - .L_0)
	.align		4
.L_0:
        /*0004*/ 	.word	index@(_Z9vectorAddPKfS0_Pf)
        /*0008*/ 	.word	0x00000008


	//----- nvinfo : EIATTR_FRAME_SIZE
	.align		4
.L_1:
        /*000c*/ 	.byte	0x04, 0x11
        /*000e*/ 	.short	(.L_3 - .L_2)
	.align		4
.L_2:
        /*0010*/ 	.word	index@(_Z9vectorAddPKfS0_Pf)
        /*0014*/ 	.word	0x00000000


	//----- nvinfo : EIATTR_MIN_STACK_SIZE
	.align		4
.L_3:
        /*0018*/ 	.byte	0x04, 0x12
        /*001a*/ 	.short	(.L_5 - .L_4)
	.align		4
.L_4:
        /*001c*/ 	.word	index@(_Z9vectorAddPKfS0_Pf)
        /*0020*/ 	.word	0x00000000
.L_5:


//--------------------- .nv.compat                --------------------------
	.section	.nv.compat,"",@"SHT_CUDA_COMPAT_INFO"
	.align	4
        /*0000*/ 	.byte	0x02, 0x09, 0x00, 0x00, 0x02, 0x02, 0x01, 0x00, 0x02, 0x05, 0x05, 0x00, 0x03, 0x07, 0x01, 0x01
        /*0010*/ 	.byte	0x02, 0x03, 0x00, 0x00, 0x02, 0x06, 0x01, 0x00, 0x04, 0x0b, 0x08, 0x00, 0x09, 0x00, 0x00, 0x00
        /*0020*/ 	.byte	0x00, 0x00, 0x00, 0x00


//--------------------- .nv.info._Z9vectorAddPKfS0_Pf --------------------------
	.section	.nv.info._Z9vectorAddPKfS0_Pf,"",@"SHT_CUDA_INFO"
	.sectionflags	@""
	.align	4


	//----- nvinfo : EIATTR_CUDA_API_VERSION
	.align		4
        /*0000*/ 	.byte	0x04, 0x37
        /*0002*/ 	.short	(.L_7 - .L_6)
.L_6:
        /*0004*/ 	.word	0x00000082


	//----- nvinfo : EIATTR_KPARAM_INFO
	.align		4
.L_7:
        /*0008*/ 	.byte	0x04, 0x17
        /*000a*/ 	.short	(.L_9 - .L_8)
.L_8:
        /*000c*/ 	.word	0x00000000
        /*0010*/ 	.short	0x0002
        /*0012*/ 	.short	0x0010
        /*0014*/ 	.byte	0x00, 0xf5, 0x21, 0x00


	//----- nvinfo : EIATTR_KPARAM_INFO
	.align		4
.L_9:
        /*0018*/ 	.byte	0x04, 0x17
        /*001a*/ 	.short	(.L_11 - .L_10)
.L_10:
        /*001c*/ 	.word	0x00000000
        /*0020*/ 	.short	0x0001
        /*0022*/ 	.short	0x0008
        /*0024*/ 	.byte	0x00, 0xf5, 0x21, 0x00


	//----- nvinfo : EIATTR_KPARAM_INFO
	.align		4
.L_11:
        /*0028*/ 	.byte	0x04, 0x17
        /*002a*/ 	.short	(.L_13 - .L_12)
.L_12:
        /*002c*/ 	.word	0x00000000
        /*0030*/ 	.short	0x0000
        /*0032*/ 	.short	0x0000
        /*0034*/ 	.byte	0x00, 0xf5, 0x21, 0x00


	//----- nvinfo : EIATTR_SPARSE_MMA_MASK
	.align		4
.L_13:
        /*0038*/ 	.byte	0x03, 0x50
        /*003a*/ 	.short	0x0000


	//----- nvinfo : EIATTR_MAXREG_COUNT
	.align		4
        /*003c*/ 	.byte	0x03, 0x1b
        /*003e*/ 	.short	0x00ff


	//----- nvinfo : EIATTR_NUM_BARRIERS
	.align		4
        /*0040*/ 	.byte	0x02, 0x4c
        /*0042*/ 	.byte	0x01
	.zero		1


	//----- nvinfo : EIATTR_MERCURY_ISA_VERSION
	.align		4
        /*0044*/ 	.byte	0x03, 0x5f
        /*0046*/ 	.short	0x0101


	//----- nvinfo : EIATTR_VRC_CTA_INIT_COUNT
	.align		4
        /*0048*/ 	.byte	0x02, 0x4a
	.zero		1
	.zero		1


	//----- nvinfo : EIATTR_EXIT_INSTR_OFFSETS
	.align		4
        /*004c*/ 	.byte	0x04, 0x1c
        /*004e*/ 	.short	(.L_15 - .L_14)


	//   ....[0]....
.L_14:
        /*0050*/ 	.word	0x00000090


	//   ....[1]....
        /*0054*/ 	.word	0x000000b0


	//----- nvinfo : EIATTR_CBANK_PARAM_SIZE
	.align		4
.L_15:
        /*0058*/ 	.byte	0x03, 0x19
        /*005a*/ 	.short	0x0018


	//----- nvinfo : EIATTR_PARAM_CBANK
	.align		4
        /*005c*/ 	.byte	0x04, 0x0a
        /*005e*/ 	.short	(.L_17 - .L_16)
	.align		4
.L_16:
        /*0060*/ 	.word	index@(.nv.constant0._Z9vectorAddPKfS0_Pf)
        /*0064*/ 	.short	0x0380
        /*0066*/ 	.short	0x0018


	//----- nvinfo : EIATTR_SW_WAR
	.align		4
.L_17:
        /*0068*/ 	.byte	0x04, 0x36
        /*006a*/ 	.short	(.L_19 - .L_18)
.L_18:
        /*006c*/ 	.word	0x00000008
.L_19:


//--------------------- .nv.callgraph             --------------------------
	.section	.nv.callgraph,"",@"SHT_CUDA_CALLGRAPH"
	.align	4
	.sectionentsize	8
	.align		4
        /*0000*/ 	.word	0x00000000
	.align		4
        /*0004*/ 	.word	0xffffffff
	.align		4
        /*0008*/ 	.word	0x00000000
	.align		4
        /*000c*/ 	.word	0xfffffffe
	.align		4
        /*0010*/ 	.word	0x00000000
	.align		4
        /*0014*/ 	.word	0xfffffffd
	.align		4
        /*0018*/ 	.word	0x00000000
	.align		4
        /*001c*/ 	.word	0xfffffffc


//--------------------- .text._Z9vectorAddPKfS0_Pf --------------------------
	.section	.text._Z9vectorAddPKfS0_Pf,"ax",@progbits
	.align	128
        .global         _Z9vectorAddPKfS0_Pf
        .type           _Z9vectorAddPKfS0_Pf,@function
        .size           _Z9vectorAddPKfS0_Pf,(.L_x_1 - _Z9vectorAddPKfS0_Pf)
        .other          _Z9vectorAddPKfS0_Pf,@"STO_CUDA_ENTRY STV_DEFAULT"
_Z9vectorAddPKfS0_Pf:
.text._Z9vectorAddPKfS0_Pf:
[----:B------:R-:W-:Y:S01]  /*0000*/  LDC R1, c[0x0][0x37c] ;  /* 0x0000df00ff017b82 */ /* 0x000fe20000000800 */
[----:B------:R-:W0:Y:S07]  /*0010*/  S2R R3, SR_TID.X ;  /* 0x0000000000037919 */ /* 0x000e2e0000002100 */
[----:B------:R-:W0:Y:S01]  /*0020*/  S2UR UR4, SR_CTAID.X ;  /* 0x00000000000479c3 */ /* 0x000e220000002500 */
[----:B------:R-:W-:-:S07]  /*0030*/  HFMA2 R5, -RZ, RZ, 0, 2.384185791015625e-07 ;  /* 0x00000004ff057431 */ /* 0x000fce00000001ff */
[----:B------:R-:W0:Y:S02]  /*0040*/  LDC R0, c[0x0][0x360] ;  /* 0x0000d800ff007b82 */ /* 0x000e240000000800 */
[----:B0-----:R-:W-:-:S04]  /*0050*/  IMAD R0, R0, UR4, R3 ;  /* 0x0000000400007c24 */ /* 0x001fc8000f8e0203 */
[C---:B------:R-:W-:Y:S01]  /*0060*/  IMAD R2, R0.reuse, 0xa, R5 ;  /* 0x0000000a00027824 */ /* 0x040fe200078e0205 */
[----:B------:R-:W-:-:S04]  /*0070*/  LEA R3, R0, 0x3c, 0x2 ;  /* 0x0000003c00037811 */ /* 0x000fc800078e10ff */
[----:B------:R-:W-:-:S13]  /*0080*/  ISETP.GE.AND P0, PT, R2, R3, PT ;  /* 0x000000030200720c */ /* 0x000fda0003f06270 */
[----:B------:R-:W-:Y:S05]  /*0090*/  @P0 EXIT ;  /* 0x000000000000094d */ /* 0x000fea0003800000 */
[----:B------:R-:W-:Y:S06]  /*00a0*/  BAR.SYNC.DEFER_BLOCKING 0x0 ;  /* 0x0000000000007b1d */ /* 0x000fec0000010000 */
[----:B------:R-:W-:Y:S05]  /*00b0*/  EXIT ;  /* 0x000000000000794d */ /* 0x000fea0003800000 */
.L_x_0:
[----:B------:R-:W-:-:S00]  /*00c0*/  BRA `(.L_x_0) ;  /* 0xfffffffc00fc7947 */ /* 0x000fc0000383ffff */
[----:B------:R-:W-:-:S00]  /*00d0*/  NOP ;  /* 0x0000000000007918 */ /* 0x000fc00000000000 */
        /* <DEDUP_REMOVED lines=10> */
.L_x_1:


//--------------------- .nv.shared.reserved.0     --------------------------
	.section	.nv.shared.reserved.0,"aw",@nobits
	.weak		__nv_reservedSMEM_offset_0_alias
	.size		__nv_reservedSMEM_offset_0_alias, 0, 64
	.other		__nv_reservedSMEM_offset_0_alias,@"STO_CUDA_RESERVED_SHARED STV_DEFAULT"
__nv_reservedSMEM_offset_0_alias:
	.zero		0
	.zero		64


//--------------------- .nv.constant0._Z9vectorAddPKfS0_Pf --------------------------
	.section	.nv.constant0._Z9vectorAddPKfS0_Pf,"a",@progbits
	.sectionflags	@""
	.align	4
.nv.constant0._Z9vectorAddPKfS0_Pf:
	.zero		920


//--------------------- SYMBOLS --------------------------

	.type		.nv.reservedSmem.offset0,@object
	.size		.nv.reservedSmem.offset0,0x4
